//
// Generated by NVIDIA NVVM Compiler
//
// Compiler Build ID: CL-36424714
// Cuda compilation tools, release 13.0, V13.0.88
// Based on NVVM 20.0.0
//

.version 9.0
.target sm_100
.address_size 64

	// .globl	_Z15atomicSumKernelPKiPii

.visible .entry _Z15atomicSumKernelPKiPii(
	.param .u64 .ptr .align 1 _Z15atomicSumKernelPKiPii_param_0,
	.param .u64 .ptr .align 1 _Z15atomicSumKernelPKiPii_param_1,
	.param .u32 _Z15atomicSumKernelPKiPii_param_2
)
{
	.reg .pred 	%p<2>;
	.reg .b32 	%r<8>;
	.reg .b64 	%rd<7>;

	ld.param.u64 	%rd1, [_Z15atomicSumKernelPKiPii_param_0];
	ld.param.u64 	%rd2, [_Z15atomicSumKernelPKiPii_param_1];
	ld.param.u32 	%r2, [_Z15atomicSumKernelPKiPii_param_2];
	mov.u32 	%r3, %ctaid.x;
	mov.u32 	%r4, %ntid.x;
	mov.u32 	%r5, %tid.x;
	mad.lo.s32 	%r1, %r3, %r4, %r5;
	setp.ge.s32 	%p1, %r1, %r2;
	@%p1 bra 	$L__BB0_2;
	cvta.to.global.u64 	%rd3, %rd1;
	cvta.to.global.u64 	%rd4, %rd2;
	mul.wide.s32 	%rd5, %r1, 4;
	add.s64 	%rd6, %rd3, %rd5;
	ld.global.u32 	%r6, [%rd6];
	atom.global.add.u32 	%r7, [%rd4], %r6;
$L__BB0_2:
	ret;

}


// ===== COMPILED SASS (sm_100) =====

	.target	sm_100

	.elftype	@"ET_EXEC"


//--------------------- .note.nv.tkinfo           --------------------------
	.section	.note.nv.tkinfo,"",@"SHT_NOTE"
	.sectionflags	@"SHF_NOTE_NV_TKINFO"
	.tkinfo
        /*0018*/ 	.word	0x00000002
        /*0030*/ 	.string	""
        /*0030*/ 	.string	"ptxas"
        /*0030*/ 	.string	"Cuda compilation tools, release 13.0, V13.0.88"
        /*0030*/ 	.string	"Build cuda_13.0.r13.0/compiler.36424714_0"
        /*0030*/ 	.string	"-arch sm_100 -m 64 "



//--------------------- .note.nv.cuinfo           --------------------------
	.section	.note.nv.cuinfo,"",@"SHT_NOTE"
	.sectionflags	@"SHF_NOTE_NV_CUINFO"
        /*0018*/ 	.short	0x0002
        /*001a*/ 	.short	0x0064
        /*001c*/ 	.short	0x0082
	.zero		2


//--------------------- .nv.info                  --------------------------
	.section	.nv.info,"",@"SHT_CUDA_INFO"
	.align	4


	//----- nvinfo : EIATTR_REGCOUNT
	.align		4
        /*0000*/ 	.byte	0x04, 0x2f
        /*0002*/ 	.short	(.L_1 - .L_0)
	.align		4
.L_0:
        /*0004*/ 	.word	index@(_Z15atomicSumKernelPKiPii)
        /*0008*/ 	.word	0x0000000a


	//----- nvinfo : EIATTR_FRAME_SIZE
	.align		4
.L_1:
        /*000c*/ 	.byte	0x04, 0x11
        /*000e*/ 	.short	(.L_3 - .L_2)
	.align		4
.L_2:
        /*0010*/ 	.word	index@(_Z15atomicSumKernelPKiPii)
        /*0014*/ 	.word	0x00000000


	//----- nvinfo : EIATTR_MIN_STACK_SIZE
	.align		4
.L_3:
        /*0018*/ 	.byte	0x04, 0x12
        /*001a*/ 	.short	(.L_5 - .L_4)
	.align		4
.L_4:
        /*001c*/ 	.word	index@(_Z15atomicSumKernelPKiPii)
        /*0020*/ 	.word	0x00000000
.L_5:


//--------------------- .nv.compat                --------------------------
	.section	.nv.compat,"",@"SHT_CUDA_COMPAT_INFO"
	.align	4
        /*0000*/ 	.byte	0x02, 0x09, 0x00, 0x00, 0x02, 0x02, 0x01, 0x00, 0x02, 0x05, 0x05, 0x00, 0x03, 0x07, 0x01, 0x01
        /*0010*/ 	.byte	0x02, 0x03, 0x00, 0x00, 0x02, 0x06, 0x01, 0x00, 0x04, 0x0b, 0x08, 0x00, 0x09, 0x00, 0x00, 0x00
        /*0020*/ 	.byte	0x00, 0x00, 0x00, 0x00


//--------------------- .nv.info._Z15atomicSumKernelPKiPii --------------------------
	.section	.nv.info._Z15atomicSumKernelPKiPii,"",@"SHT_CUDA_INFO"
	.sectionflags	@""
	.align	4


	//----- nvinfo : EIATTR_CUDA_API_VERSION
	.align		4
        /*0000*/ 	.byte	0x04, 0x37
        /*0002*/ 	.short	(.L_7 - .L_6)
.L_6:
        /*0004*/ 	.word	0x00000082


	//----- nvinfo : EIATTR_KPARAM_INFO
	.align		4
.L_7:
        /*0008*/ 	.byte	0x04, 0x17
        /*000a*/ 	.short	(.L_9 - .L_8)
.L_8:
        /*000c*/ 	.word	0x00000000
        /*0010*/ 	.short	0x0002
        /*0012*/ 	.short	0x0010
        /*0014*/ 	.byte	0x00, 0xf0, 0x11, 0x00


	//----- nvinfo : EIATTR_KPARAM_INFO
	.align		4
.L_9:
        /*0018*/ 	.byte	0x04, 0x17
        /*001a*/ 	.short	(.L_11 - .L_10)
.L_10:
        /*001c*/ 	.word	0x00000000
        /*0020*/ 	.short	0x0001
        /*0022*/ 	.short	0x0008
        /*0024*/ 	.byte	0x00, 0xf5, 0x21, 0x00


	//----- nvinfo : EIATTR_KPARAM_INFO
	.align		4
.L_11:
        /*0028*/ 	.byte	0x04, 0x17
        /*002a*/ 	.short	(.L_13 - .L_12)
.L_12:
        /*002c*/ 	.word	0x00000000
        /*0030*/ 	.short	0x0000
        /*0032*/ 	.short	0x0000
        /*0034*/ 	.byte	0x00, 0xf5, 0x21, 0x00


	//----- nvinfo : EIATTR_SPARSE_MMA_MASK
	.align		4
.L_13:
        /*0038*/ 	.byte	0x03, 0x50
        /*003a*/ 	.short	0x0000


	//----- nvinfo : EIATTR_MAXREG_COUNT
	.align		4
        /*003c*/ 	.byte	0x03, 0x1b
        /*003e*/ 	.short	0x00ff


	//----- nvinfo : EIATTR_MERCURY_ISA_VERSION
	.align		4
        /*0040*/ 	.byte	0x03, 0x5f
        /*0042*/ 	.short	0x0101


	//----- nvinfo : EIATTR_INT_WARP_WIDE_INSTR_OFFSETS
	.align		4
        /*0044*/ 	.byte	0x04, 0x31
        /*0046*/ 	.short	(.L_15 - .L_14)


	//   ....[0]....
.L_14:
        /*0048*/ 	.word	0x000000d0


	//   ....[1]....
        /*004c*/ 	.word	0x00000110


	//----- nvinfo : EIATTR_VRC_CTA_INIT_COUNT
	.align		4
.L_15:
        /*0050*/ 	.byte	0x02, 0x4a
	.zero		1
	.zero		1


	//----- nvinfo : EIATTR_EXIT_INSTR_OFFSETS
	.align		4
        /*0054*/ 	.byte	0x04, 0x1c
        /*0056*/ 	.short	(.L_17 - .L_16)


	//   ....[0]....
.L_16:
        /*0058*/ 	.word	0x00000070


	//   ....[1]....
        /*005c*/ 	.word	0x00000140


	//----- nvinfo : EIATTR_CBANK_PARAM_SIZE
	.align		4
.L_17:
        /*0060*/ 	.byte	0x03, 0x19
        /*0062*/ 	.short	0x0014


	//----- nvinfo : EIATTR_PARAM_CBANK
	.align		4
        /*0064*/ 	.byte	0x04, 0x0a
        /*0066*/ 	.short	(.L_19 - .L_18)
	.align		4
.L_18:
        /*0068*/ 	.word	index@(.nv.constant0._Z15atomicSumKernelPKiPii)
        /*006c*/ 	.short	0x0380
        /*006e*/ 	.short	0x0014


	//----- nvinfo : EIATTR_SW_WAR
	.align		4
.L_19:
        /*0070*/ 	.byte	0x04, 0x36
        /*0072*/ 	.short	(.L_21 - .L_20)
.L_20:
        /*0074*/ 	.word	0x00000008
.L_21:


//--------------------- .nv.callgraph             --------------------------
	.section	.nv.callgraph,"",@"SHT_CUDA_CALLGRAPH"
	.align	4
	.sectionentsize	8
	.align		4
        /*0000*/ 	.word	0x00000000
	.align		4
        /*0004*/ 	.word	0xffffffff
	.align		4
        /*0008*/ 	.word	0x00000000
	.align		4
        /*000c*/ 	.word	0xfffffffe
	.align		4
        /*0010*/ 	.word	0x00000000
	.align		4
        /*0014*/ 	.word	0xfffffffd
	.align		4
        /*0018*/ 	.word	0x00000000
	.align		4
        /*001c*/ 	.word	0xfffffffc


//--------------------- .text._Z15atomicSumKernelPKiPii --------------------------
	.section	.text._Z15atomicSumKernelPKiPii,"ax",@progbits
	.align	128
        .global         _Z15atomicSumKernelPKiPii
        .type           _Z15atomicSumKernelPKiPii,@function
        .size           _Z15atomicSumKernelPKiPii,(.L_x_1 - _Z15atomicSumKernelPKiPii)
        .other          _Z15atomicSumKernelPKiPii,@"STO_CUDA_ENTRY STV_DEFAULT"
_Z15atomicSumKernelPKiPii:
.text._Z15atomicSumKernelPKiPii:
[----:B------:R-:W-:Y:S01]  /*0000*/  LDC R1, c[0x0][0x37c] ;  /* 0x0000df00ff017b82 */ /* 0x000fe20000000800 */
[----:B------:R-:W0:Y:S07]  /*0010*/  S2R R0, SR_TID.X ;  /* 0x0000000000007919 */ /* 0x000e2e0000002100 */
[----:B------:R-:W0:Y:S01]  /*0020*/  S2UR UR4, SR_CTAID.X ;  /* 0x00000000000479c3 */ /* 0x000e220000002500 */
[----:B------:R-:W1:Y:S07]  /*0030*/  LDCU UR5, c[0x0][0x390] ;  /* 0x00007200ff0577ac */ /* 0x000e6e0008000800 */
[----:B------:R-:W0:Y:S02]  /*0040*/  LDC R5, c[0x0][0x360] ;  /* 0x0000d800ff057b82 */ /* 0x000e240000000800 */
[----:B0-----:R-:W-:-:S05]  /*0050*/  IMAD R5, R5, UR4, R0 ;  /* 0x0000000405057c24 */ /* 0x001fca000f8e0200 */
[----:B-1----:R-:W-:-:S13]  /*0060*/  ISETP.GE.AND P0, PT, R5, UR5, PT ;  /* 0x0000000505007c0c */ /* 0x002fda000bf06270 */
[----:B------:R-:W-:Y:S05]  /*0070*/  @P0 EXIT ;  /* 0x000000000000094d */ /* 0x000fea0003800000 */
[----:B------:R-:W0:Y:S01]  /*0080*/  LDC.64 R2, c[0x0][0x380] ;  /* 0x0000e000ff027b82 */ /* 0x000e220000000a00 */
[----:B------:R-:W1:Y:S01]  /*0090*/  LDCU.64 UR6, c[0x0][0x358] ;  /* 0x00006b00ff0677ac */ /* 0x000e620008000a00 */
[----:B0-----:R-:W-:-:S06]  /*00a0*/  IMAD.WIDE R2, R5, 0x4, R2 ;  /* 0x0000000405027825 */ /* 0x001fcc00078e0202 */
[----:B-1----:R-:W2:Y:S01]  /*00b0*/  LDG.E R2, desc[UR6][R2.64] ;  /* 0x0000000602027981 */ /* 0x002ea2000c1e1900 */
[----:B------:R-:W0:Y:S01]  /*00c0*/  LDC.64 R4, c[0x0][0x388] ;  /* 0x0000e200ff047b82 */ /* 0x000e220000000a00 */
[----:B------:R-:W-:Y:S01]  /*00d0*/  VOTEU.ANY UR4, UPT, PT ;  /* 0x0000000000047886 */ /* 0x000fe200038e0100 */
[----:B------:R-:W1:Y:S01]  /*00e0*/  S2R R0, SR_LANEID ;  /* 0x0000000000007919 */ /* 0x000e620000000000 */
[----:B------:R-:W-:-:S06]  /*00f0*/  UFLO.U32 UR4, UR4 ;  /* 0x00000004000472bd */ /* 0x000fcc00080e0000 */
[----:B-1----:R-:W-:Y:S01]  /*0100*/  ISETP.EQ.U32.AND P0, PT, R0, UR4, PT ;  /* 0x0000000400007c0c */ /* 0x002fe2000bf02070 */
[----:B--2---:R-:W1:Y:S02]  /*0110*/  REDUX.SUM UR5, R2 ;  /* 0x00000000020573c4 */ /* 0x004e64000000c000 */
[----:B-1----:R-:W-:-:S10]  /*0120*/  MOV R7, UR5 ;  /* 0x0000000500077c02 */ /* 0x002fd40008000f00 */
[----:B0-----:R-:W-:Y:S01]  /*0130*/  @P0 REDG.E.ADD.STRONG.GPU desc[UR6][R4.64], R7 ;  /* 0x000000070400098e */ /* 0x001fe2000c12e106 */
[----:B------:R-:W-:Y:S05]  /*0140*/  EXIT ;  /* 0x000000000000794d */ /* 0x000fea0003800000 */
.L_x_0:
[----:B------:R-:W-:-:S00]  /*0150*/  BRA `(.L_x_0) ;  /* 0xfffffffc00fc7947 */ /* 0x000fc0000383ffff */
[----:B------:R-:W-:-:S00]  /*0160*/  NOP ;  /* 0x0000000000007918 */ /* 0x000fc00000000000 */
        /* <DEDUP_REMOVED lines=9> */
.L_x_1:


//--------------------- .nv.shared.reserved.0     --------------------------
	.section	.nv.shared.reserved.0,"aw",@nobits
	.weak		__nv_reservedSMEM_offset_0_alias
	.size		__nv_reservedSMEM_offset_0_alias, 0, 64
	.other		__nv_reservedSMEM_offset_0_alias,@"STO_CUDA_RESERVED_SHARED STV_DEFAULT"
__nv_reservedSMEM_offset_0_alias:
	.zero		0
	.zero		64


//--------------------- .nv.constant0._Z15atomicSumKernelPKiPii --------------------------
	.section	.nv.constant0._Z15atomicSumKernelPKiPii,"a",@progbits
	.sectionflags	@""
	.align	4
.nv.constant0._Z15atomicSumKernelPKiPii:
	.zero		916


//--------------------- SYMBOLS --------------------------

	.type		.nv.reservedSmem.offset0,@object
	.size		.nv.reservedSmem.offset0,0x4
